//
// Generated by NVIDIA NVVM Compiler
//
// Compiler Build ID: CL-36424714
// Cuda compilation tools, release 13.0, V13.0.88
// Based on NVVM 20.0.0
//

.version 9.0
.target sm_100
.address_size 64

	// .globl	_Z24update_disp_veloc_kernelPfS_S_ifff

.visible .entry _Z24update_disp_veloc_kernelPfS_S_ifff(
	.param .u64 .ptr .align 1 _Z24update_disp_veloc_kernelPfS_S_ifff_param_0,
	.param .u64 .ptr .align 1 _Z24update_disp_veloc_kernelPfS_S_ifff_param_1,
	.param .u64 .ptr .align 1 _Z24update_disp_veloc_kernelPfS_S_ifff_param_2,
	.param .u32 _Z24update_disp_veloc_kernelPfS_S_ifff_param_3,
	.param .f32 _Z24update_disp_veloc_kernelPfS_S_ifff_param_4,
	.param .f32 _Z24update_disp_veloc_kernelPfS_S_ifff_param_5,
	.param .f32 _Z24update_disp_veloc_kernelPfS_S_ifff_param_6
)
{
	.reg .pred 	%p<2>;
	.reg .b32 	%r<10>;
	.reg .b32 	%f<12>;
	.reg .b64 	%rd<11>;

	ld.param.u64 	%rd1, [_Z24update_disp_veloc_kernelPfS_S_ifff_param_0];
	ld.param.u64 	%rd2, [_Z24update_disp_veloc_kernelPfS_S_ifff_param_1];
	ld.param.u64 	%rd3, [_Z24update_disp_veloc_kernelPfS_S_ifff_param_2];
	ld.param.u32 	%r2, [_Z24update_disp_veloc_kernelPfS_S_ifff_param_3];
	ld.param.f32 	%f1, [_Z24update_disp_veloc_kernelPfS_S_ifff_param_4];
	ld.param.f32 	%f2, [_Z24update_disp_veloc_kernelPfS_S_ifff_param_5];
	ld.param.f32 	%f3, [_Z24update_disp_veloc_kernelPfS_S_ifff_param_6];
	mov.u32 	%r3, %tid.x;
	mov.u32 	%r4, %ctaid.x;
	mov.u32 	%r5, %ntid.x;
	mov.u32 	%r6, %ctaid.y;
	mov.u32 	%r7, %nctaid.x;
	mad.lo.s32 	%r8, %r6, %r7, %r4;
	mad.lo.s32 	%r1, %r8, %r5, %r3;
	setp.ge.s32 	%p1, %r1, %r2;
	@%p1 bra 	$L__BB0_2;
	cvta.to.global.u64 	%rd4, %rd1;
	cvta.to.global.u64 	%rd5, %rd2;
	cvta.to.global.u64 	%rd6, %rd3;
	mul.wide.s32 	%rd7, %r1, 4;
	add.s64 	%rd8, %rd4, %rd7;
	ld.global.f32 	%f4, [%rd8];
	add.s64 	%rd9, %rd5, %rd7;
	ld.global.f32 	%f5, [%rd9];
	fma.rn.f32 	%f6, %f1, %f5, %f4;
	add.s64 	%rd10, %rd6, %rd7;
	ld.global.f32 	%f7, [%rd10];
	fma.rn.f32 	%f8, %f2, %f7, %f6;
	st.global.f32 	[%rd8], %f8;
	ld.global.f32 	%f9, [%rd9];
	ld.global.f32 	%f10, [%rd10];
	fma.rn.f32 	%f11, %f3, %f10, %f9;
	st.global.f32 	[%rd9], %f11;
	mov.b32 	%r9, 0;
	st.global.u32 	[%rd10], %r9;
$L__BB0_2:
	ret;

}


// ===== COMPILED SASS (sm_100) =====

	.target	sm_100

	.elftype	@"ET_EXEC"


//--------------------- .note.nv.tkinfo           --------------------------
	.section	.note.nv.tkinfo,"",@"SHT_NOTE"
	.sectionflags	@"SHF_NOTE_NV_TKINFO"
	.tkinfo
        /*0018*/ 	.word	0x00000002
        /*0030*/ 	.string	""
        /*0030*/ 	.string	"ptxas"
        /*0030*/ 	.string	"Cuda compilation tools, release 13.0, V13.0.88"
        /*0030*/ 	.string	"Build cuda_13.0.r13.0/compiler.36424714_0"
        /*0030*/ 	.string	"-arch sm_100 -m 64 "



//--------------------- .note.nv.cuinfo           --------------------------
	.section	.note.nv.cuinfo,"",@"SHT_NOTE"
	.sectionflags	@"SHF_NOTE_NV_CUINFO"
        /*0018*/ 	.short	0x0002
        /*001a*/ 	.short	0x0064
        /*001c*/ 	.short	0x0082
	.zero		2


//--------------------- .nv.info                  --------------------------
	.section	.nv.info,"",@"SHT_CUDA_INFO"
	.align	4


	//----- nvinfo : EIATTR_REGCOUNT
	.align		4
        /*0000*/ 	.byte	0x04, 0x2f
        /*0002*/ 	.short	(.L_1 - .L_0)
	.align		4
.L_0:
        /*0004*/ 	.word	index@(_Z24update_disp_veloc_kernelPfS_S_ifff)
        /*0008*/ 	.word	0x0000000e


	//----- nvinfo : EIATTR_FRAME_SIZE
	.align		4
.L_1:
        /*000c*/ 	.byte	0x04, 0x11
        /*000e*/ 	.short	(.L_3 - .L_2)
	.align		4
.L_2:
        /*0010*/ 	.word	index@(_Z24update_disp_veloc_kernelPfS_S_ifff)
        /*0014*/ 	.word	0x00000000


	//----- nvinfo : EIATTR_MIN_STACK_SIZE
	.align		4
.L_3:
        /*0018*/ 	.byte	0x04, 0x12
        /*001a*/ 	.short	(.L_5 - .L_4)
	.align		4
.L_4:
        /*001c*/ 	.word	index@(_Z24update_disp_veloc_kernelPfS_S_ifff)
        /*0020*/ 	.word	0x00000000
.L_5:


//--------------------- .nv.compat                --------------------------
	.section	.nv.compat,"",@"SHT_CUDA_COMPAT_INFO"
	.align	4
        /*0000*/ 	.byte	0x02, 0x09, 0x00, 0x00, 0x02, 0x02, 0x01, 0x00, 0x02, 0x05, 0x05, 0x00, 0x03, 0x07, 0x01, 0x01
        /*0010*/ 	.byte	0x02, 0x03, 0x00, 0x00, 0x02, 0x06, 0x01, 0x00, 0x04, 0x0b, 0x08, 0x00, 0x09, 0x00, 0x00, 0x00
        /*0020*/ 	.byte	0x00, 0x00, 0x00, 0x00


//--------------------- .nv.info._Z24update_disp_veloc_kernelPfS_S_ifff --------------------------
	.section	.nv.info._Z24update_disp_veloc_kernelPfS_S_ifff,"",@"SHT_CUDA_INFO"
	.sectionflags	@""
	.align	4


	//----- nvinfo : EIATTR_CUDA_API_VERSION
	.align		4
        /*0000*/ 	.byte	0x04, 0x37
        /*0002*/ 	.short	(.L_7 - .L_6)
.L_6:
        /*0004*/ 	.word	0x00000082


	//----- nvinfo : EIATTR_KPARAM_INFO
	.align		4
.L_7:
        /*0008*/ 	.byte	0x04, 0x17
        /*000a*/ 	.short	(.L_9 - .L_8)
.L_8:
        /*000c*/ 	.word	0x00000000
        /*0010*/ 	.short	0x0006
        /*0012*/ 	.short	0x0024
        /*0014*/ 	.byte	0x00, 0xf0, 0x11, 0x00


	//----- nvinfo : EIATTR_KPARAM_INFO
	.align		4
.L_9:
        /*0018*/ 	.byte	0x04, 0x17
        /*001a*/ 	.short	(.L_11 - .L_10)
.L_10:
        /*001c*/ 	.word	0x00000000
        /*0020*/ 	.short	0x0005
        /*0022*/ 	.short	0x0020
        /*0024*/ 	.byte	0x00, 0xf0, 0x11, 0x00


	//----- nvinfo : EIATTR_KPARAM_INFO
	.align		4
.L_11:
        /*0028*/ 	.byte	0x04, 0x17
        /*002a*/ 	.short	(.L_13 - .L_12)
.L_12:
        /*002c*/ 	.word	0x00000000
        /*0030*/ 	.short	0x0004
        /*0032*/ 	.short	0x001c
        /*0034*/ 	.byte	0x00, 0xf0, 0x11, 0x00


	//----- nvinfo : EIATTR_KPARAM_INFO
	.align		4
.L_13:
        /*0038*/ 	.byte	0x04, 0x17
        /*003a*/ 	.short	(.L_15 - .L_14)
.L_14:
        /*003c*/ 	.word	0x00000000
        /*0040*/ 	.short	0x0003
        /*0042*/ 	.short	0x0018
        /*0044*/ 	.byte	0x00, 0xf0, 0x11, 0x00


	//----- nvinfo : EIATTR_KPARAM_INFO
	.align		4
.L_15:
        /*0048*/ 	.byte	0x04, 0x17
        /*004a*/ 	.short	(.L_17 - .L_16)
.L_16:
        /*004c*/ 	.word	0x00000000
        /*0050*/ 	.short	0x0002
        /*0052*/ 	.short	0x0010
        /*0054*/ 	.byte	0x00, 0xf5, 0x21, 0x00


	//----- nvinfo : EIATTR_KPARAM_INFO
	.align		4
.L_17:
        /*0058*/ 	.byte	0x04, 0x17
        /*005a*/ 	.short	(.L_19 - .L_18)
.L_18:
        /*005c*/ 	.word	0x00000000
        /*0060*/ 	.short	0x0001
        /*0062*/ 	.short	0x0008
        /*0064*/ 	.byte	0x00, 0xf5, 0x21, 0x00


	//----- nvinfo : EIATTR_KPARAM_INFO
	.align		4
.L_19:
        /*0068*/ 	.byte	0x04, 0x17
        /*006a*/ 	.short	(.L_21 - .L_20)
.L_20:
        /*006c*/ 	.word	0x00000000
        /*0070*/ 	.short	0x0000
        /*0072*/ 	.short	0x0000
        /*0074*/ 	.byte	0x00, 0xf5, 0x21, 0x00


	//----- nvinfo : EIATTR_SPARSE_MMA_MASK
	.align		4
.L_21:
        /*0078*/ 	.byte	0x03, 0x50
        /*007a*/ 	.short	0x0000


	//----- nvinfo : EIATTR_MAXREG_COUNT
	.align		4
        /*007c*/ 	.byte	0x03, 0x1b
        /*007e*/ 	.short	0x00ff


	//----- nvinfo : EIATTR_MERCURY_ISA_VERSION
	.align		4
        /*0080*/ 	.byte	0x03, 0x5f
        /*0082*/ 	.short	0x0101


	//----- nvinfo : EIATTR_VRC_CTA_INIT_COUNT
	.align		4
        /*0084*/ 	.byte	0x02, 0x4a
	.zero		1
	.zero		1


	//----- nvinfo : EIATTR_EXIT_INSTR_OFFSETS
	.align		4
        /*0088*/ 	.byte	0x04, 0x1c
        /*008a*/ 	.short	(.L_23 - .L_22)


	//   ....[0]....
.L_22:
        /*008c*/ 	.word	0x000000a0


	//   ....[1]....
        /*0090*/ 	.word	0x000001f0


	//----- nvinfo : EIATTR_CBANK_PARAM_SIZE
	.align		4
.L_23:
        /*0094*/ 	.byte	0x03, 0x19
        /*0096*/ 	.short	0x0028


	//----- nvinfo : EIATTR_PARAM_CBANK
	.align		4
        /*0098*/ 	.byte	0x04, 0x0a
        /*009a*/ 	.short	(.L_25 - .L_24)
	.align		4
.L_24:
        /*009c*/ 	.word	index@(.nv.constant0._Z24update_disp_veloc_kernelPfS_S_ifff)
        /*00a0*/ 	.short	0x0380
        /*00a2*/ 	.short	0x0028


	//----- nvinfo : EIATTR_SW_WAR
	.align		4
.L_25:
        /*00a4*/ 	.byte	0x04, 0x36
        /*00a6*/ 	.short	(.L_27 - .L_26)
.L_26:
        /*00a8*/ 	.word	0x00000008
.L_27:


//--------------------- .nv.callgraph             --------------------------
	.section	.nv.callgraph,"",@"SHT_CUDA_CALLGRAPH"
	.align	4
	.sectionentsize	8
	.align		4
        /*0000*/ 	.word	0x00000000
	.align		4
        /*0004*/ 	.word	0xffffffff
	.align		4
        /*0008*/ 	.word	0x00000000
	.align		4
        /*000c*/ 	.word	0xfffffffe
	.align		4
        /*0010*/ 	.word	0x00000000
	.align		4
        /*0014*/ 	.word	0xfffffffd
	.align		4
        /*0018*/ 	.word	0x00000000
	.align		4
        /*001c*/ 	.word	0xfffffffc


//--------------------- .text._Z24update_disp_veloc_kernelPfS_S_ifff --------------------------
	.section	.text._Z24update_disp_veloc_kernelPfS_S_ifff,"ax",@progbits
	.align	128
        .global         _Z24update_disp_veloc_kernelPfS_S_ifff
        .type           _Z24update_disp_veloc_kernelPfS_S_ifff,@function
        .size           _Z24update_disp_veloc_kernelPfS_S_ifff,(.L_x_1 - _Z24update_disp_veloc_kernelPfS_S_ifff)
        .other          _Z24update_disp_veloc_kernelPfS_S_ifff,@"STO_CUDA_ENTRY STV_DEFAULT"
_Z24update_disp_veloc_kernelPfS_S_ifff:
.text._Z24update_disp_veloc_kernelPfS_S_ifff:
[----:B------:R-:W-:Y:S01]  /*0000*/  LDC R1, c[0x0][0x37c] ;  /* 0x0000df00ff017b82 */ /* 0x000fe20000000800 */
[----:B------:R-:W0:Y:S01]  /*0010*/  S2R R0, SR_CTAID.Y ;  /* 0x0000000000007919 */ /* 0x000e220000002600 */
[----:B------:R-:W1:Y:S06]  /*0020*/  LDCU UR5, c[0x0][0x360] ;  /* 0x00006c00ff0577ac */ /* 0x000e6c0008000800 */
[----:B------:R-:W0:Y:S01]  /*0030*/  S2UR UR4, SR_CTAID.X ;  /* 0x00000000000479c3 */ /* 0x000e220000002500 */
[----:B------:R-:W1:Y:S01]  /*0040*/  S2R R9, SR_TID.X ;  /* 0x0000000000097919 */ /* 0x000e620000002100 */
[----:B------:R-:W2:Y:S06]  /*0050*/  LDCU UR6, c[0x0][0x398] ;  /* 0x00007300ff0677ac */ /* 0x000eac0008000800 */
[----:B------:R-:W0:Y:S02]  /*0060*/  LDC R3, c[0x0][0x370] ;  /* 0x0000dc00ff037b82 */ /* 0x000e240000000800 */
[----:B0-----:R-:W-:-:S04]  /*0070*/  IMAD R0, R0, R3, UR4 ;  /* 0x0000000400007e24 */ /* 0x001fc8000f8e0203 */
[----:B-1----:R-:W-:-:S05]  /*0080*/  IMAD R9, R0, UR5, R9 ;  /* 0x0000000500097c24 */ /* 0x002fca000f8e0209 */
[----:B--2---:R-:W-:-:S13]  /*0090*/  ISETP.GE.AND P0, PT, R9, UR6, PT ;  /* 0x0000000609007c0c */ /* 0x004fda000bf06270 */
[----:B------:R-:W-:Y:S05]  /*00a0*/  @P0 EXIT ;  /* 0x000000000000094d */ /* 0x000fea0003800000 */
[----:B------:R-:W0:Y:S01]  /*00b0*/  LDC.64 R2, c[0x0][0x380] ;  /* 0x0000e000ff027b82 */ /* 0x000e220000000a00 */
[----:B------:R-:W1:Y:S01]  /*00c0*/  LDCU.64 UR4, c[0x0][0x358] ;  /* 0x00006b00ff0477ac */ /* 0x000e620008000a00 */
[----:B------:R-:W2:Y:S06]  /*00d0*/  LDCU UR6, c[0x0][0x39c] ;  /* 0x00007380ff0677ac */ /* 0x000eac0008000800 */
[----:B------:R-:W3:Y:S01]  /*00e0*/  LDC.64 R4, c[0x0][0x388] ;  /* 0x0000e200ff047b82 */ /* 0x000ee20000000a00 */
[----:B------:R-:W4:Y:S07]  /*00f0*/  LDCU.64 UR8, c[0x0][0x3a0] ;  /* 0x00007400ff0877ac */ /* 0x000f2e0008000a00 */
[----:B------:R-:W5:Y:S01]  /*0100*/  LDC.64 R6, c[0x0][0x390] ;  /* 0x0000e400ff067b82 */ /* 0x000f620000000a00 */
[----:B0-----:R-:W-:-:S05]  /*0110*/  IMAD.WIDE R2, R9, 0x4, R2 ;  /* 0x0000000409027825 */ /* 0x001fca00078e0202 */
[----:B-1----:R-:W2:Y:S01]  /*0120*/  LDG.E R0, desc[UR4][R2.64] ;  /* 0x0000000402007981 */ /* 0x002ea2000c1e1900 */
[----:B---3--:R-:W-:-:S04]  /*0130*/  IMAD.WIDE R4, R9, 0x4, R4 ;  /* 0x0000000409047825 */ /* 0x008fc800078e0204 */
[----:B-----5:R-:W-:Y:S02]  /*0140*/  IMAD.WIDE R6, R9, 0x4, R6 ;  /* 0x0000000409067825 */ /* 0x020fe400078e0206 */
[----:B------:R-:W2:Y:S04]  /*0150*/  LDG.E R9, desc[UR4][R4.64] ;  /* 0x0000000404097981 */ /* 0x000ea8000c1e1900 */
[----:B------:R-:W4:Y:S01]  /*0160*/  LDG.E R11, desc[UR4][R6.64] ;  /* 0x00000004060b7981 */ /* 0x000f22000c1e1900 */
[----:B--2---:R-:W-:-:S04]  /*0170*/  FFMA R0, R9, UR6, R0 ;  /* 0x0000000609007c23 */ /* 0x004fc80008000000 */
[----:B----4-:R-:W-:-:S05]  /*0180*/  FFMA R11, R11, UR8, R0 ;  /* 0x000000080b0b7c23 */ /* 0x010fca0008000000 */
[----:B------:R-:W-:Y:S04]  /*0190*/  STG.E desc[UR4][R2.64], R11 ;  /* 0x0000000b02007986 */ /* 0x000fe8000c101904 */
[----:B------:R-:W2:Y:S04]  /*01a0*/  LDG.E R0, desc[UR4][R4.64] ;  /* 0x0000000404007981 */ /* 0x000ea8000c1e1900 */
[----:B------:R-:W2:Y:S02]  /*01b0*/  LDG.E R9, desc[UR4][R6.64] ;  /* 0x0000000406097981 */ /* 0x000ea4000c1e1900 */
[----:B--2---:R-:W-:-:S05]  /*01c0*/  FFMA R9, R9, UR9, R0 ;  /* 0x0000000909097c23 */ /* 0x004fca0008000000 */
[----:B------:R-:W-:Y:S04]  /*01d0*/  STG.E desc[UR4][R4.64], R9 ;  /* 0x0000000904007986 */ /* 0x000fe8000c101904 */
[----:B------:R-:W-:Y:S01]  /*01e0*/  STG.E desc[UR4][R6.64], RZ ;  /* 0x000000ff06007986 */ /* 0x000fe2000c101904 */
[----:B------:R-:W-:Y:S05]  /*01f0*/  EXIT ;  /* 0x000000000000794d */ /* 0x000fea0003800000 */
.L_x_0:
[----:B------:R-:W-:-:S00]  /*0200*/  BRA `(.L_x_0) ;  /* 0xfffffffc00fc7947 */ /* 0x000fc0000383ffff */
[----:B------:R-:W-:-:S00]  /*0210*/  NOP ;  /* 0x0000000000007918 */ /* 0x000fc00000000000 */
        /* <DEDUP_REMOVED lines=14> */
.L_x_1:


//--------------------- .nv.shared.reserved.0     --------------------------
	.section	.nv.shared.reserved.0,"aw",@nobits
	.weak		__nv_reservedSMEM_offset_0_alias
	.size		__nv_reservedSMEM_offset_0_alias, 0, 64
	.other		__nv_reservedSMEM_offset_0_alias,@"STO_CUDA_RESERVED_SHARED STV_DEFAULT"
__nv_reservedSMEM_offset_0_alias:
	.zero		0
	.zero		64


//--------------------- .nv.constant0._Z24update_disp_veloc_kernelPfS_S_ifff --------------------------
	.section	.nv.constant0._Z24update_disp_veloc_kernelPfS_S_ifff,"a",@progbits
	.sectionflags	@""
	.align	4
.nv.constant0._Z24update_disp_veloc_kernelPfS_S_ifff:
	.zero		936


//--------------------- SYMBOLS --------------------------

	.type		.nv.reservedSmem.offset0,@object
	.size		.nv.reservedSmem.offset0,0x4
